	.headerflags	@"EF_CUDA_TEXMODE_UNIFIED EF_CUDA_64BIT_ADDRESS EF_CUDA_ACCELERATORS EF_CUDA_SM90 EF_CUDA_VIRTUAL_SM(EF_CUDA_SM90)"
	.elftype	@"ET_EXEC"


//--------------------- .nv.info                  --------------------------
	.section	.nv.info,"",@"SHT_CUDA_INFO"
	.align	4


	//----- nvinfo : EIATTR_REGCOUNT
	.align		4
        /*0000*/ 	.byte	0x04, 0x2f
        /*0002*/ 	.short	(.L_1 - .L_0)
	.align		4
.L_0:
        /*0004*/ 	.word	index@(triton_poi_fused_convolution_14)
        /*0008*/ 	.word	0x0000000c


	//----- nvinfo : EIATTR_MIN_STACK_SIZE
	.align		4
.L_1:
        /*000c*/ 	.byte	0x04, 0x12
        /*000e*/ 	.short	(.L_3 - .L_2)
	.align		4
.L_2:
        /*0010*/ 	.word	index@(triton_poi_fused_convolution_14)
        /*0014*/ 	.word	0x00000000


	//----- nvinfo : EIATTR_FRAME_SIZE
	.align		4
.L_3:
        /*0018*/ 	.byte	0x04, 0x11
        /*001a*/ 	.short	(.L_5 - .L_4)
	.align		4
.L_4:
        /*001c*/ 	.word	index@(triton_poi_fused_convolution_14)
        /*0020*/ 	.word	0x00000000


	//----- nvinfo : EIATTR_MIN_STACK_SIZE
	.align		4
.L_5:
        /*0024*/ 	.byte	0x04, 0x12
        /*0026*/ 	.short	(.L_7 - .L_6)
	.align		4
.L_6:
        /*0028*/ 	.word	index@(triton_poi_fused_convolution_14)
        /*002c*/ 	.word	0x00000000
.L_7:


//--------------------- .nv.info.triton_poi_fused_convolution_14 --------------------------
	.section	.nv.info.triton_poi_fused_convolution_14,"",@"SHT_CUDA_INFO"
	.sectionflags	@""
	.align	4


	//----- nvinfo : EIATTR_CUDA_API_VERSION
	.align		4
        /*0000*/ 	.byte	0x04, 0x37
        /*0002*/ 	.short	(.L_9 - .L_8)
.L_8:
        /*0004*/ 	.word	0x0000007c


	//----- nvinfo : EIATTR_KPARAM_INFO
	.align		4
.L_9:
        /*0008*/ 	.byte	0x04, 0x17
        /*000a*/ 	.short	(.L_11 - .L_10)
.L_10:
        /*000c*/ 	.word	0x00000000
        /*0010*/ 	.short	0x0002
        /*0012*/ 	.short	0x0010
        /*0014*/ 	.byte	0x00, 0xf0, 0x11, 0x00


	//----- nvinfo : EIATTR_KPARAM_INFO
	.align		4
.L_11:
        /*0018*/ 	.byte	0x04, 0x17
        /*001a*/ 	.short	(.L_13 - .L_12)
.L_12:
        /*001c*/ 	.word	0x00000000
        /*0020*/ 	.short	0x0001
        /*0022*/ 	.short	0x0008
        /*0024*/ 	.byte	0x00, 0xf4, 0x21, 0x00


	//----- nvinfo : EIATTR_KPARAM_INFO
	.align		4
.L_13:
        /*0028*/ 	.byte	0x04, 0x17
        /*002a*/ 	.short	(.L_15 - .L_14)
.L_14:
        /*002c*/ 	.word	0x00000000
        /*0030*/ 	.short	0x0000
        /*0032*/ 	.short	0x0000
        /*0034*/ 	.byte	0x00, 0xf4, 0x21, 0x00


	//----- nvinfo : EIATTR_SPARSE_MMA_MASK
	.align		4
.L_15:
        /*0038*/ 	.byte	0x03, 0x50
        /*003a*/ 	.short	0x0000


	//----- nvinfo : EIATTR_MAXREG_COUNT
	.align		4
        /*003c*/ 	.byte	0x03, 0x1b
        /*003e*/ 	.short	0x00ff


	//----- nvinfo : EIATTR_EXIT_INSTR_OFFSETS
	.align		4
        /*0040*/ 	.byte	0x04, 0x1c
        /*0042*/ 	.short	(.L_17 - .L_16)


	//   ....[0]....
.L_16:
        /*0044*/ 	.word	0x000001c0


	//   ....[1]....
        /*0048*/ 	.word	0x000001e0


	//----- nvinfo : EIATTR_REQNTID
	.align		4
.L_17:
        /*004c*/ 	.byte	0x04, 0x10
        /*004e*/ 	.short	(.L_19 - .L_18)
.L_18:
        /*0050*/ 	.word	0x00000080
        /*0054*/ 	.word	0x00000001
        /*0058*/ 	.word	0x00000001


	//----- nvinfo : EIATTR_CBANK_PARAM_SIZE
	.align		4
.L_19:
        /*005c*/ 	.byte	0x03, 0x19
        /*005e*/ 	.short	0x0014


	//----- nvinfo : EIATTR_PARAM_CBANK
	.align		4
        /*0060*/ 	.byte	0x04, 0x0a
        /*0062*/ 	.short	(.L_21 - .L_20)
	.align		4
.L_20:
        /*0064*/ 	.word	index@(.nv.constant0.triton_poi_fused_convolution_14)
        /*0068*/ 	.short	0x0210
        /*006a*/ 	.short	0x0014


	//----- nvinfo : EIATTR_SW_WAR
	.align		4
.L_21:
        /*006c*/ 	.byte	0x04, 0x36
        /*006e*/ 	.short	(.L_23 - .L_22)
.L_22:
        /*0070*/ 	.word	0x00000008
.L_23:


//--------------------- .nv.callgraph             --------------------------
	.section	.nv.callgraph,"",@"SHT_CUDA_CALLGRAPH"
	.align	4
	.sectionentsize	8
	.align		4
        /*0000*/ 	.word	0x00000000
	.align		4
        /*0004*/ 	.word	0xffffffff
	.align		4
        /*0008*/ 	.word	0x00000000
	.align		4
        /*000c*/ 	.word	0xfffffffe
	.align		4
        /*0010*/ 	.word	0x00000000
	.align		4
        /*0014*/ 	.word	0xfffffffd
	.align		4
        /*0018*/ 	.word	0x00000000
	.align		4
        /*001c*/ 	.word	0xfffffffc


//--------------------- .text.triton_poi_fused_convolution_14 --------------------------
	.section	.text.triton_poi_fused_convolution_14,"ax",@progbits
	.align	128
        .global         triton_poi_fused_convolution_14
        .type           triton_poi_fused_convolution_14,@function
        .size           triton_poi_fused_convolution_14,(.L_x_1 - triton_poi_fused_convolution_14)
        .other          triton_poi_fused_convolution_14,@"STO_CUDA_ENTRY STV_DEFAULT"
triton_poi_fused_convolution_14:
.text.triton_poi_fused_convolution_14:
[----:B------:R-:W0:Y:S02]  /*0000*/  LDC R1, c[0x0][0x28] ;  /* 0x00000a00ff017b82 */ /* 0x000e240000000800 */
[----:B------:R-:W1:Y:S01]  /*0010*/  S2R R0, SR_TID.X ;  /* 0x0000000000007919 */ /* 0x000e620000002100 */
[----:B------:R-:W2:Y:S01]  /*0020*/  LDC.64 R4, c[0x0][0x218] ;  /* 0x00008600ff047b82 */ /* 0x000ea20000000a00 */
[----:B------:R-:W-:Y:S01]  /*0030*/  ULDC.64 UR4, c[0x0][0x208] ;  /* 0x0000820000047ab9 */ /* 0x000fe20000000a00 */
[----:B------:R-:W3:Y:S01]  /*0040*/  S2R R7, SR_CTAID.X ;  /* 0x0000000000077919 */ /* 0x000ee20000002500 */
[----:B-1----:R-:W-:Y:S01]  /*0050*/  IMAD.SHL.U32 R0, R0, 0x2, RZ ;  /* 0x0000000200007824 */ /* 0x002fe200078e00ff */
[----:B---3--:R-:W-:-:S04]  /*0060*/  SHF.R.S32.HI R2, RZ, 0x17, R7 ;  /* 0x00000017ff027819 */ /* 0x008fc80000011407 */
[----:B------:R-:W-:Y:S02]  /*0070*/  LOP3.LUT R0, R0, 0xfe, RZ, 0xc0, !PT ;  /* 0x000000fe00007812 */ /* 0x000fe400078ec0ff */
[----:B------:R-:W-:-:S03]  /*0080*/  SGXT R2, R2, 0x1 ;  /* 0x000000010202781a */ /* 0x000fc60000000200 */
[----:B------:R-:W-:-:S05]  /*0090*/  IMAD R7, R7, 0x100, R0 ;  /* 0x0000010007077824 */ /* 0x000fca00078e0200 */
[----:B------:R-:W-:Y:S02]  /*00a0*/  LEA.HI R0, R2, R7, RZ, 0x4 ;  /* 0x0000000702007211 */ /* 0x000fe400078f20ff */
[----:B------:R-:W1:Y:S01]  /*00b0*/  LDC.64 R2, c[0x0][0x210] ;  /* 0x00008400ff027b82 */ /* 0x000e620000000a00 */
[----:B------:R-:W-:Y:S02]  /*00c0*/  ISETP.GE.AND P0, PT, R7, 0x1100, PT ;  /* 0x000011000700780c */ /* 0x000fe40003f06270 */
[----:B------:R-:W-:-:S05]  /*00d0*/  SHF.R.S32.HI R0, RZ, 0x4, R0 ;  /* 0x00000004ff007819 */ /* 0x000fca0000011400 */
[----:B------:R-:W-:-:S05]  /*00e0*/  IMAD.HI R6, R0, 0x78787879, RZ ;  /* 0x7878787900067827 */ /* 0x000fca00078e02ff */
[----:B------:R-:W-:-:S04]  /*00f0*/  SHF.R.U32.HI R9, RZ, 0x1f, R6 ;  /* 0x0000001fff097819 */ /* 0x000fc80000011606 */
[----:B------:R-:W-:-:S05]  /*0100*/  LEA.HI.SX32 R9, R6, R9, 0x1b ;  /* 0x0000000906097211 */ /* 0x000fca00078fdaff */
[----:B------:R-:W-:Y:S02]  /*0110*/  IMAD R9, R9, -0x44, R0 ;  /* 0xffffffbc09097824 */ /* 0x000fe400078e0200 */
[----:B-1----:R-:W-:Y:S01]  /*0120*/  IMAD.WIDE R2, R7, 0x4, R2 ;  /* 0x0000000407027825 */ /* 0x002fe200078e0202 */
[----:B------:R-:W-:-:S03]  /*0130*/  CS2R R6, SRZ ;  /* 0x0000000000067805 */ /* 0x000fc6000001ff00 */
[----:B--2---:R-:W-:Y:S01]  /*0140*/  IMAD.WIDE R4, R9, 0x4, R4 ;  /* 0x0000000409047825 */ /* 0x004fe200078e0204 */
[----:B------:R-:W-:Y:S02]  /*0150*/  HFMA2.MMA R9, -RZ, RZ, 0, 0 ;  /* 0x00000000ff097435 */ /* 0x000fe400000001ff */
[----:B------:R-:W2:Y:S01]  /*0160*/  @!P0 LDG.E.64 R6, desc[UR4][R2.64] ;  /* 0x0000000402068981 */ /* 0x000ea2000c1e1b00 */
[----:B------:R-:W-:-:S06]  /*0170*/  IMAD.MOV.U32 R0, RZ, RZ, RZ ;  /* 0x000000ffff007224 */ /* 0x000fcc00078e00ff */
[----:B------:R-:W2:Y:S04]  /*0180*/  @!P0 LDG.E.EL R0, desc[UR4][R4.64] ;  /* 0x0000000404008981 */ /* 0x000ea8000c2e1900 */
[----:B------:R-:W3:Y:S01]  /*0190*/  @!P0 LDG.E.EL R9, desc[UR4][R4.64] ;  /* 0x0000000404098981 */ /* 0x000ee2000c2e1900 */
[----:B--2---:R-:W-:Y:S01]  /*01a0*/  FADD R7, R0, R7 ;  /* 0x0000000700077221 */ /* 0x004fe20000000000 */
[----:B---3--:R-:W-:Y:S01]  /*01b0*/  FADD R6, R9, R6 ;  /* 0x0000000609067221 */ /* 0x008fe20000000000 */
[----:B------:R-:W-:Y:S06]  /*01c0*/  @P0 EXIT ;  /* 0x000000000000094d */ /* 0x000fec0003800000 */
[----:B------:R-:W-:Y:S01]  /*01d0*/  STG.E.64 desc[UR4][R2.64], R6 ;  /* 0x0000000602007986 */ /* 0x000fe2000c101b04 */
[----:B------:R-:W-:Y:S05]  /*01e0*/  EXIT ;  /* 0x000000000000794d */ /* 0x000fea0003800000 */
.L_x_0:
[----:B------:R-:W-:-:S00]  /*01f0*/  BRA `(.L_x_0) ;  /* 0xfffffffc00fc7947 */ /* 0x000fc0000383ffff */
[----:B------:R-:W-:-:S00]  /*0200*/  NOP ;  /* 0x0000000000007918 */ /* 0x000fc00000000000 */
[----:B------:R-:W-:-:S00]  /*0210*/  NOP ;  /* 0x0000000000007918 */ /* 0x000fc00000000000 */
[----:B------:R-:W-:-:S00]  /*0220*/  NOP ;  /* 0x0000000000007918 */ /* 0x000fc00000000000 */
[----:B------:R-:W-:-:S00]  /*0230*/  NOP ;  /* 0x0000000000007918 */ /* 0x000fc00000000000 */
[----:B------:R-:W-:-:S00]  /*0240*/  NOP ;  /* 0x0000000000007918 */ /* 0x000fc00000000000 */
[----:B------:R-:W-:-:S00]  /*0250*/  NOP ;  /* 0x0000000000007918 */ /* 0x000fc00000000000 */
[----:B------:R-:W-:-:S00]  /*0260*/  NOP ;  /* 0x0000000000007918 */ /* 0x000fc00000000000 */
[----:B------:R-:W-:-:S00]  /*0270*/  NOP ;  /* 0x0000000000007918 */ /* 0x000fc00000000000 */
.L_x_1:


//--------------------- .nv.constant0.triton_poi_fused_convolution_14 --------------------------
	.section	.nv.constant0.triton_poi_fused_convolution_14,"a",@progbits
	.sectionflags	@""
	.align	4
.nv.constant0.triton_poi_fused_convolution_14:
	.zero		548
